//
// Generated by NVIDIA NVVM Compiler
//
// Compiler Build ID: CL-36424714
// Cuda compilation tools, release 13.0, V13.0.88
// Based on NVVM 20.0.0
//

.version 9.0
.target sm_100
.address_size 64

	// .globl	_Z17tiled_convolutionPfS_ii
.const .align 4 .b8 d_F[100];
// _ZZ17tiled_convolutionPfS_iiE10input_tile has been demoted

.visible .entry _Z17tiled_convolutionPfS_ii(
	.param .u64 .ptr .align 1 _Z17tiled_convolutionPfS_ii_param_0,
	.param .u64 .ptr .align 1 _Z17tiled_convolutionPfS_ii_param_1,
	.param .u32 _Z17tiled_convolutionPfS_ii_param_2,
	.param .u32 _Z17tiled_convolutionPfS_ii_param_3
)
{
	.reg .pred 	%p<36>;
	.reg .b32 	%r<68>;
	.reg .b32 	%f<45>;
	.reg .b64 	%rd<20>;
	// demoted variable
	.shared .align 4 .b8 _ZZ17tiled_convolutionPfS_iiE10input_tile[1024];
	ld.param.u64 	%rd5, [_Z17tiled_convolutionPfS_ii_param_0];
	ld.param.u64 	%rd4, [_Z17tiled_convolutionPfS_ii_param_1];
	ld.param.u32 	%r27, [_Z17tiled_convolutionPfS_ii_param_2];
	ld.param.u32 	%r28, [_Z17tiled_convolutionPfS_ii_param_3];
	cvta.to.global.u64 	%rd1, %rd5;
	mov.u32 	%r29, %ctaid.x;
	mov.u32 	%r30, %ntid.x;
	mul.lo.s32 	%r1, %r29, %r30;
	mov.u32 	%r2, %tid.x;
	add.s32 	%r3, %r1, %r2;
	mov.u32 	%r31, %ctaid.y;
	mov.u32 	%r32, %ntid.y;
	mov.u32 	%r65, %tid.y;
	mad.lo.s32 	%r5, %r31, %r32, %r65;
	setp.lt.s32 	%p6, %r5, %r27;
	setp.lt.s32 	%p7, %r3, %r28;
	and.pred  	%p1, %p6, %p7;
	not.pred 	%p8, %p1;
	@%p8 bra 	$L__BB0_2;
	mad.lo.s32 	%r39, %r28, %r5, %r3;
	mul.wide.s32 	%rd6, %r39, 4;
	add.s64 	%rd7, %rd1, %rd6;
	ld.global.f32 	%f17, [%rd7];
	shl.b32 	%r40, %r65, 6;
	mov.u32 	%r41, _ZZ17tiled_convolutionPfS_iiE10input_tile;
	add.s32 	%r42, %r41, %r40;
	shl.b32 	%r43, %r2, 2;
	add.s32 	%r44, %r42, %r43;
	st.shared.f32 	[%r44], %f17;
	bra.uni 	$L__BB0_3;
$L__BB0_2:
	shl.b32 	%r33, %r65, 6;
	mov.u32 	%r34, _ZZ17tiled_convolutionPfS_iiE10input_tile;
	add.s32 	%r35, %r34, %r33;
	shl.b32 	%r36, %r2, 2;
	add.s32 	%r37, %r35, %r36;
	mov.b32 	%r38, 0;
	st.shared.u32 	[%r37], %r38;
$L__BB0_3:
	bar.sync 	0;
	@%p8 bra 	$L__BB0_27;
	add.s32 	%r6, %r2, -2;
	add.s32 	%r47, %r6, %r1;
	setp.gt.s32 	%p10, %r3, 1;
	setp.lt.s32 	%p11, %r47, %r28;
	and.pred  	%p2, %p10, %p11;
	add.s32 	%r7, %r2, -1;
	add.s32 	%r8, %r2, 1;
	add.s32 	%r48, %r47, 3;
	setp.gt.s32 	%p12, %r3, -2;
	setp.lt.s32 	%p13, %r48, %r28;
	and.pred  	%p3, %p12, %p13;
	add.s32 	%r9, %r2, 2;
	add.s32 	%r49, %r47, 4;
	setp.gt.s32 	%p14, %r3, -3;
	setp.lt.s32 	%p15, %r49, %r28;
	and.pred  	%p4, %p14, %p15;
	shl.b32 	%r50, %r65, 6;
	shl.b32 	%r51, %r2, 2;
	add.s32 	%r52, %r50, %r51;
	mov.u32 	%r53, _ZZ17tiled_convolutionPfS_iiE10input_tile;
	add.s32 	%r10, %r53, %r52;
	add.s32 	%r54, %r5, -2;
	mul.lo.s32 	%r63, %r28, %r54;
	add.s32 	%r62, %r3, %r63;
	mov.f32 	%f44, 0f00000000;
	mov.b32 	%r67, -2;
	mov.b32 	%r66, -136;
	mov.u64 	%rd9, d_F;
	cvt.s64.s32 	%rd12, %r3;
	mov.u32 	%r64, %r5;
$L__BB0_5:
	mul.wide.s32 	%rd8, %r67, 20;
	add.s64 	%rd10, %rd9, %rd8;
	add.s64 	%rd2, %rd10, 56;
	add.s32 	%r19, %r65, -2;
	add.s32 	%r55, %r64, -2;
	setp.gt.s32 	%p16, %r55, -1;
	setp.lt.s32 	%p17, %r55, %r27;
	and.pred  	%p5, %p16, %p17;
	or.b32  	%r56, %r6, %r19;
	setp.gt.u32 	%p18, %r56, 15;
	add.s32 	%r20, %r10, %r66;
	cvt.s64.s32 	%rd11, %r63;
	add.s64 	%rd13, %rd12, %rd11;
	shl.b64 	%rd14, %rd13, 2;
	add.s64 	%rd3, %rd1, %rd14;
	@%p18 bra 	$L__BB0_7;
	ld.const.f32 	%f21, [%rd2+-16];
	ld.shared.f32 	%f22, [%r20];
	fma.rn.f32 	%f44, %f21, %f22, %f44;
	bra.uni 	$L__BB0_9;
$L__BB0_7:
	and.pred  	%p19, %p5, %p2;
	not.pred 	%p20, %p19;
	@%p20 bra 	$L__BB0_9;
	ld.const.f32 	%f19, [%rd2+-16];
	ld.global.f32 	%f20, [%rd3+-8];
	fma.rn.f32 	%f44, %f19, %f20, %f44;
$L__BB0_9:
	or.b32  	%r57, %r7, %r19;
	setp.lt.u32 	%p21, %r57, 16;
	@%p21 bra 	$L__BB0_12;
	setp.lt.s32 	%p22, %r3, 1;
	not.pred 	%p23, %p5;
	or.pred  	%p24, %p23, %p22;
	@%p24 bra 	$L__BB0_13;
	ld.const.f32 	%f23, [%rd2+-12];
	ld.global.f32 	%f24, [%rd3+-4];
	fma.rn.f32 	%f44, %f23, %f24, %f44;
	bra.uni 	$L__BB0_13;
$L__BB0_12:
	ld.const.f32 	%f25, [%rd2+-12];
	ld.shared.f32 	%f26, [%r20+4];
	fma.rn.f32 	%f44, %f25, %f26, %f44;
$L__BB0_13:
	or.b32  	%r58, %r2, %r19;
	setp.lt.u32 	%p25, %r58, 16;
	@%p25 bra 	$L__BB0_16;
	setp.lt.s32 	%p26, %r3, 0;
	not.pred 	%p27, %p5;
	or.pred  	%p28, %p27, %p26;
	@%p28 bra 	$L__BB0_17;
	ld.const.f32 	%f27, [%rd2+-8];
	mul.wide.s32 	%rd15, %r62, 4;
	add.s64 	%rd16, %rd1, %rd15;
	ld.global.f32 	%f28, [%rd16];
	fma.rn.f32 	%f44, %f27, %f28, %f44;
	bra.uni 	$L__BB0_17;
$L__BB0_16:
	ld.const.f32 	%f29, [%rd2+-8];
	ld.shared.f32 	%f30, [%r20+8];
	fma.rn.f32 	%f44, %f29, %f30, %f44;
$L__BB0_17:
	or.b32  	%r59, %r8, %r19;
	setp.lt.u32 	%p29, %r59, 16;
	@%p29 bra 	$L__BB0_20;
	and.pred  	%p30, %p5, %p3;
	not.pred 	%p31, %p30;
	@%p31 bra 	$L__BB0_21;
	ld.const.f32 	%f31, [%rd2+-4];
	ld.global.f32 	%f32, [%rd3+4];
	fma.rn.f32 	%f44, %f31, %f32, %f44;
	bra.uni 	$L__BB0_21;
$L__BB0_20:
	ld.const.f32 	%f33, [%rd2+-4];
	ld.shared.f32 	%f34, [%r20+12];
	fma.rn.f32 	%f44, %f33, %f34, %f44;
$L__BB0_21:
	or.b32  	%r60, %r9, %r19;
	setp.lt.u32 	%p32, %r60, 16;
	@%p32 bra 	$L__BB0_24;
	and.pred  	%p33, %p5, %p4;
	not.pred 	%p34, %p33;
	@%p34 bra 	$L__BB0_25;
	ld.const.f32 	%f35, [%rd2];
	ld.global.f32 	%f36, [%rd3+8];
	fma.rn.f32 	%f44, %f35, %f36, %f44;
	bra.uni 	$L__BB0_25;
$L__BB0_24:
	ld.const.f32 	%f37, [%rd2];
	ld.shared.f32 	%f38, [%r20+16];
	fma.rn.f32 	%f44, %f37, %f38, %f44;
$L__BB0_25:
	add.s32 	%r67, %r67, 1;
	add.s32 	%r66, %r66, 64;
	add.s32 	%r65, %r65, 1;
	add.s32 	%r64, %r64, 1;
	add.s32 	%r63, %r63, %r28;
	add.s32 	%r62, %r62, %r28;
	setp.ne.s32 	%p35, %r66, 184;
	@%p35 bra 	$L__BB0_5;
	mad.lo.s32 	%r61, %r28, %r5, %r3;
	cvta.to.global.u64 	%rd17, %rd4;
	mul.wide.s32 	%rd18, %r61, 4;
	add.s64 	%rd19, %rd17, %rd18;
	st.global.f32 	[%rd19], %f44;
$L__BB0_27:
	ret;

}


// ===== COMPILED SASS (sm_100) =====

	.target	sm_100

	.elftype	@"ET_EXEC"


//--------------------- .note.nv.tkinfo           --------------------------
	.section	.note.nv.tkinfo,"",@"SHT_NOTE"
	.sectionflags	@"SHF_NOTE_NV_TKINFO"
	.tkinfo
        /*0018*/ 	.word	0x00000002
        /*0030*/ 	.string	""
        /*0030*/ 	.string	"ptxas"
        /*0030*/ 	.string	"Cuda compilation tools, release 13.0, V13.0.88"
        /*0030*/ 	.string	"Build cuda_13.0.r13.0/compiler.36424714_0"
        /*0030*/ 	.string	"-arch sm_100 -m 64 "



//--------------------- .note.nv.cuinfo           --------------------------
	.section	.note.nv.cuinfo,"",@"SHT_NOTE"
	.sectionflags	@"SHF_NOTE_NV_CUINFO"
        /*0018*/ 	.short	0x0002
        /*001a*/ 	.short	0x0064
        /*001c*/ 	.short	0x0082
	.zero		2


//--------------------- .nv.info                  --------------------------
	.section	.nv.info,"",@"SHT_CUDA_INFO"
	.align	4


	//----- nvinfo : EIATTR_REGCOUNT
	.align		4
        /*0000*/ 	.byte	0x04, 0x2f
        /*0002*/ 	.short	(.L_2 - .L_1)
	.align		4
.L_1:
        /*0004*/ 	.word	index@(_Z17tiled_convolutionPfS_ii)
        /*0008*/ 	.word	0x00000018


	//----- nvinfo : EIATTR_FRAME_SIZE
	.align		4
.L_2:
        /*000c*/ 	.byte	0x04, 0x11
        /*000e*/ 	.short	(.L_4 - .L_3)
	.align		4
.L_3:
        /*0010*/ 	.word	index@(_Z17tiled_convolutionPfS_ii)
        /*0014*/ 	.word	0x00000000


	//----- nvinfo : EIATTR_MIN_STACK_SIZE
	.align		4
.L_4:
        /*0018*/ 	.byte	0x04, 0x12
        /*001a*/ 	.short	(.L_6 - .L_5)
	.align		4
.L_5:
        /*001c*/ 	.word	index@(_Z17tiled_convolutionPfS_ii)
        /*0020*/ 	.word	0x00000000
.L_6:


//--------------------- .nv.compat                --------------------------
	.section	.nv.compat,"",@"SHT_CUDA_COMPAT_INFO"
	.align	4
        /*0000*/ 	.byte	0x02, 0x09, 0x00, 0x00, 0x02, 0x02, 0x01, 0x00, 0x02, 0x05, 0x05, 0x00, 0x03, 0x07, 0x01, 0x01
        /*0010*/ 	.byte	0x02, 0x03, 0x00, 0x00, 0x02, 0x06, 0x01, 0x00, 0x04, 0x0b, 0x08, 0x00, 0x09, 0x00, 0x00, 0x00
        /*0020*/ 	.byte	0x00, 0x00, 0x00, 0x00


//--------------------- .nv.info._Z17tiled_convolutionPfS_ii --------------------------
	.section	.nv.info._Z17tiled_convolutionPfS_ii,"",@"SHT_CUDA_INFO"
	.sectionflags	@""
	.align	4


	//----- nvinfo : EIATTR_CUDA_API_VERSION
	.align		4
        /*0000*/ 	.byte	0x04, 0x37
        /*0002*/ 	.short	(.L_8 - .L_7)
.L_7:
        /*0004*/ 	.word	0x00000082


	//----- nvinfo : EIATTR_KPARAM_INFO
	.align		4
.L_8:
        /*0008*/ 	.byte	0x04, 0x17
        /*000a*/ 	.short	(.L_10 - .L_9)
.L_9:
        /*000c*/ 	.word	0x00000000
        /*0010*/ 	.short	0x0003
        /*0012*/ 	.short	0x0014
        /*0014*/ 	.byte	0x00, 0xf0, 0x11, 0x00


	//----- nvinfo : EIATTR_KPARAM_INFO
	.align		4
.L_10:
        /*0018*/ 	.byte	0x04, 0x17
        /*001a*/ 	.short	(.L_12 - .L_11)
.L_11:
        /*001c*/ 	.word	0x00000000
        /*0020*/ 	.short	0x0002
        /*0022*/ 	.short	0x0010
        /*0024*/ 	.byte	0x00, 0xf0, 0x11, 0x00


	//----- nvinfo : EIATTR_KPARAM_INFO
	.align		4
.L_12:
        /*0028*/ 	.byte	0x04, 0x17
        /*002a*/ 	.short	(.L_14 - .L_13)
.L_13:
        /*002c*/ 	.word	0x00000000
        /*0030*/ 	.short	0x0001
        /*0032*/ 	.short	0x0008
        /*0034*/ 	.byte	0x00, 0xf5, 0x21, 0x00


	//----- nvinfo : EIATTR_KPARAM_INFO
	.align		4
.L_14:
        /*0038*/ 	.byte	0x04, 0x17
        /*003a*/ 	.short	(.L_16 - .L_15)
.L_15:
        /*003c*/ 	.word	0x00000000
        /*0040*/ 	.short	0x0000
        /*0042*/ 	.short	0x0000
        /*0044*/ 	.byte	0x00, 0xf5, 0x21, 0x00


	//----- nvinfo : EIATTR_SPARSE_MMA_MASK
	.align		4
.L_16:
        /*0048*/ 	.byte	0x03, 0x50
        /*004a*/ 	.short	0x0000


	//----- nvinfo : EIATTR_MAXREG_COUNT
	.align		4
        /*004c*/ 	.byte	0x03, 0x1b
        /*004e*/ 	.short	0x00ff


	//----- nvinfo : EIATTR_NUM_BARRIERS
	.align		4
        /*0050*/ 	.byte	0x02, 0x4c
        /*0052*/ 	.byte	0x01
	.zero		1


	//----- nvinfo : EIATTR_MERCURY_ISA_VERSION
	.align		4
        /*0054*/ 	.byte	0x03, 0x5f
        /*0056*/ 	.short	0x0101


	//----- nvinfo : EIATTR_VRC_CTA_INIT_COUNT
	.align		4
        /*0058*/ 	.byte	0x02, 0x4a
	.zero		1
	.zero		1


	//----- nvinfo : EIATTR_EXIT_INSTR_OFFSETS
	.align		4
        /*005c*/ 	.byte	0x04, 0x1c
        /*005e*/ 	.short	(.L_18 - .L_17)


	//   ....[0]....
.L_17:
        /*0060*/ 	.word	0x00000250


	//   ....[1]....
        /*0064*/ 	.word	0x00001cf0


	//----- nvinfo : EIATTR_CRS_STACK_SIZE
	.align		4
.L_18:
        /*0068*/ 	.byte	0x04, 0x1e
        /*006a*/ 	.short	(.L_20 - .L_19)
.L_19:
        /*006c*/ 	.word	0x00000000


	//----- nvinfo : EIATTR_CBANK_PARAM_SIZE
	.align		4
.L_20:
        /*0070*/ 	.byte	0x03, 0x19
        /*0072*/ 	.short	0x0018


	//----- nvinfo : EIATTR_PARAM_CBANK
	.align		4
        /*0074*/ 	.byte	0x04, 0x0a
        /*0076*/ 	.short	(.L_22 - .L_21)
	.align		4
.L_21:
        /*0078*/ 	.word	index@(.nv.constant0._Z17tiled_convolutionPfS_ii)
        /*007c*/ 	.short	0x0380
        /*007e*/ 	.short	0x0018


	//----- nvinfo : EIATTR_SW_WAR
	.align		4
.L_22:
        /*0080*/ 	.byte	0x04, 0x36
        /*0082*/ 	.short	(.L_24 - .L_23)
.L_23:
        /*0084*/ 	.word	0x00000008
.L_24:


//--------------------- .nv.callgraph             --------------------------
	.section	.nv.callgraph,"",@"SHT_CUDA_CALLGRAPH"
	.align	4
	.sectionentsize	8
	.align		4
        /*0000*/ 	.word	0x00000000
	.align		4
        /*0004*/ 	.word	0xffffffff
	.align		4
        /*0008*/ 	.word	0x00000000
	.align		4
        /*000c*/ 	.word	0xfffffffe
	.align		4
        /*0010*/ 	.word	0x00000000
	.align		4
        /*0014*/ 	.word	0xfffffffd
	.align		4
        /*0018*/ 	.word	0x00000000
	.align		4
        /*001c*/ 	.word	0xfffffffc


//--------------------- .nv.constant3             --------------------------
	.section	.nv.constant3,"a",@progbits
	.align	4
.nv.constant3:
	.type		d_F,@object
	.size		d_F,(.L_0 - d_F)
d_F:
	.zero		100
.L_0:


//--------------------- .text._Z17tiled_convolutionPfS_ii --------------------------
	.section	.text._Z17tiled_convolutionPfS_ii,"ax",@progbits
	.align	128
        .global         _Z17tiled_convolutionPfS_ii
        .type           _Z17tiled_convolutionPfS_ii,@function
        .size           _Z17tiled_convolutionPfS_ii,(.L_x_74 - _Z17tiled_convolutionPfS_ii)
        .other          _Z17tiled_convolutionPfS_ii,@"STO_CUDA_ENTRY STV_DEFAULT"
_Z17tiled_convolutionPfS_ii:
.text._Z17tiled_convolutionPfS_ii:
[----:B------:R-:W-:Y:S01]  /*0000*/  LDC R1, c[0x0][0x37c] ;  /* 0x0000df00ff017b82 */ /* 0x000fe20000000800 */
[----:B------:R-:W0:Y:S07]  /*0010*/  S2R R4, SR_TID.X ;  /* 0x0000000000047919 */ /* 0x000e2e0000002100 */
[----:B------:R-:W1:Y:S01]  /*0020*/  S2UR UR4, SR_CTAID.X ;  /* 0x00000000000479c3 */ /* 0x000e620000002500 */
[----:B------:R-:W1:Y:S01]  /*0030*/  LDCU UR5, c[0x0][0x360] ;  /* 0x00006c00ff0577ac */ /* 0x000e620008000800 */
[----:B------:R-:W-:Y:S01]  /*0040*/  BSSY.RECONVERGENT B0, `(.L_x_0) ;  /* 0x000001f000007945 */ /* 0x000fe20003800200 */
[----:B------:R-:W2:Y:S01]  /*0050*/  S2R R5, SR_TID.Y ;  /* 0x0000000000057919 */ /* 0x000ea20000002200 */
[----:B------:R-:W3:Y:S04]  /*0060*/  LDCU.64 UR8, c[0x0][0x390] ;  /* 0x00007200ff0877ac */ /* 0x000ee80008000a00 */
[----:B------:R-:W2:Y:S01]  /*0070*/  S2UR UR6, SR_CTAID.Y ;  /* 0x00000000000679c3 */ /* 0x000ea20000002600 */
[----:B------:R-:W4:Y:S07]  /*0080*/  LDCU.64 UR10, c[0x0][0x358] ;  /* 0x00006b00ff0a77ac */ /* 0x000f2e0008000a00 */
[----:B------:R-:W2:Y:S01]  /*0090*/  LDC R0, c[0x0][0x364] ;  /* 0x0000d900ff007b82 */ /* 0x000ea20000000800 */
[----:B-1----:R-:W-:-:S06]  /*00a0*/  UIMAD UR4, UR4, UR5, URZ ;  /* 0x00000005040472a4 */ /* 0x002fcc000f8e02ff */
[----:B0-----:R-:W-:-:S05]  /*00b0*/  VIADD R6, R4, UR4 ;  /* 0x0000000404067c36 */ /* 0x001fca0008000000 */
[----:B---3--:R-:W-:Y:S01]  /*00c0*/  ISETP.GE.AND P0, PT, R6, UR9, PT ;  /* 0x0000000906007c0c */ /* 0x008fe2000bf06270 */
[----:B--2---:R-:W-:-:S05]  /*00d0*/  IMAD R7, R0, UR6, R5 ;  /* 0x0000000600077c24 */ /* 0x004fca000f8e0205 */
[----:B------:R-:W-:-:S13]  /*00e0*/  ISETP.LT.AND P0, PT, R7, UR8, !P0 ;  /* 0x0000000807007c0c */ /* 0x000fda000c701270 */
[----:B----4-:R-:W-:Y:S05]  /*00f0*/  @!P0 BRA `(.L_x_1) ;  /* 0x0000000000308947 */ /* 0x010fea0003800000 */
[----:B------:R-:W0:Y:S01]  /*0100*/  LDC.64 R2, c[0x0][0x380] ;  /* 0x0000e000ff027b82 */ /* 0x000e220000000a00 */
[----:B------:R-:W-:-:S04]  /*0110*/  IMAD R9, R7, UR9, R6 ;  /* 0x0000000907097c24 */ /* 0x000fc8000f8e0206 */
[----:B0-----:R-:W-:-:S06]  /*0120*/  IMAD.WIDE R2, R9, 0x4, R2 ;  /* 0x0000000409027825 */ /* 0x001fcc00078e0202 */
[----:B------:R-:W2:Y:S01]  /*0130*/  LDG.E R2, desc[UR10][R2.64] ;  /* 0x0000000a02027981 */ /* 0x000ea2000c1e1900 */
[----:B------:R-:W0:Y:S01]  /*0140*/  S2UR UR6, SR_CgaCtaId ;  /* 0x00000000000679c3 */ /* 0x000e220000008800 */
[----:B------:R-:W-:Y:S02]  /*0150*/  UMOV UR5, 0x400 ;  /* 0x0000040000057882 */ /* 0x000fe40000000000 */
[----:B0-----:R-:W-:-:S06]  /*0160*/  ULEA UR5, UR6, UR5, 0x18 ;  /* 0x0000000506057291 */ /* 0x001fcc000f8ec0ff */
[----:B------:R-:W-:-:S04]  /*0170*/  IMAD.U32 R0, RZ, RZ, UR5 ;  /* 0x00000005ff007e24 */ /* 0x000fc8000f8e00ff */
[----:B------:R-:W-:-:S04]  /*0180*/  IMAD R9, R5, 0x40, R0 ;  /* 0x0000004005097824 */ /* 0x000fc800078e0200 */
[----:B------:R-:W-:-:S05]  /*0190*/  IMAD R9, R4, 0x4, R9 ;  /* 0x0000000404097824 */ /* 0x000fca00078e0209 */
[----:B--2---:R1:W-:Y:S01]  /*01a0*/  STS [R9], R2 ;  /* 0x0000000209007388 */ /* 0x0043e20000000800 */
[----:B------:R-:W-:Y:S05]  /*01b0*/  BRA `(.L_x_2) ;  /* 0x00000000001c7947 */ /* 0x000fea0003800000 */
.L_x_1:
[----:B------:R-:W0:Y:S01]  /*01c0*/  S2UR UR6, SR_CgaCtaId ;  /* 0x00000000000679c3 */ /* 0x000e220000008800 */
[----:B------:R-:W-:Y:S02]  /*01d0*/  UMOV UR5, 0x400 ;  /* 0x0000040000057882 */ /* 0x000fe40000000000 */
[----:B0-----:R-:W-:-:S06]  /*01e0*/  ULEA UR5, UR6, UR5, 0x18 ;  /* 0x0000000506057291 */ /* 0x001fcc000f8ec0ff */
[----:B------:R-:W-:-:S04]  /*01f0*/  IMAD.U32 R0, RZ, RZ, UR5 ;  /* 0x00000005ff007e24 */ /* 0x000fc8000f8e00ff */
[----:B------:R-:W-:-:S04]  /*0200*/  IMAD R3, R5, 0x40, R0 ;  /* 0x0000004005037824 */ /* 0x000fc800078e0200 */
[----:B------:R-:W-:-:S05]  /*0210*/  IMAD R3, R4, 0x4, R3 ;  /* 0x0000000404037824 */ /* 0x000fca00078e0203 */
[----:B------:R0:W-:Y:S02]  /*0220*/  STS [R3], RZ ;  /* 0x000000ff03007388 */ /* 0x0001e40000000800 */
.L_x_2:
[----:B------:R-:W-:Y:S05]  /*0230*/  BSYNC.RECONVERGENT B0 ;  /* 0x0000000000007941 */ /* 0x000fea0003800200 */
.L_x_0:
[----:B------:R-:W-:Y:S06]  /*0240*/  BAR.SYNC.DEFER_BLOCKING 0x0 ;  /* 0x0000000000007b1d */ /* 0x000fec0000010000 */
[----:B------:R-:W-:Y:S05]  /*0250*/  @!P0 EXIT ;  /* 0x000000000000894d */ /* 0x000fea0003800000 */
[C---:B------:R-:W-:Y:S01]  /*0260*/  VIADD R8, R4.reuse, 0xfffffffe ;  /* 0xfffffffe04087836 */ /* 0x040fe20000000000 */
[----:B------:R-:W2:Y:S01]  /*0270*/  LDCU.64 UR6, c[0x0][0x380] ;  /* 0x00007000ff0677ac */ /* 0x000ea20008000a00 */
[C---:B------:R-:W-:Y:S01]  /*0280*/  VIADD R17, R5.reuse, 0xfffffffe ;  /* 0xfffffffe05117836 */ /* 0x040fe20000000000 */
[----:B------:R-:W-:Y:S01]  /*0290*/  BSSY.RECONVERGENT B0, `(.L_x_3) ;  /* 0x0000025000007945 */ /* 0x000fe20003800200 */
[----:B-1----:R-:W-:Y:S02]  /*02a0*/  IMAD R9, R5, 0x10, R4 ;  /* 0x0000001005097824 */ /* 0x002fe400078e0204 */
[----:B------:R-:W-:Y:S01]  /*02b0*/  VIADD R10, R4, 0xffffffff ;  /* 0xffffffff040a7836 */ /* 0x000fe20000000000 */
[-C--:B------:R-:W-:Y:S01]  /*02c0*/  LOP3.LUT R2, R8, R17.reuse, RZ, 0xfc, !PT ;  /* 0x0000001108027212 */ /* 0x080fe200078efcff */
[----:B------:R-:W-:Y:S02]  /*02d0*/  IMAD.U32 R9, R9, 0x4, R0 ;  /* 0x0000000409097824 */ /* 0x000fe400078e0000 */
[----:B------:R-:W-:Y:S01]  /*02e0*/  VIADD R14, R7, 0xfffffffe ;  /* 0xfffffffe070e7836 */ /* 0x000fe20000000000 */
[----:B------:R-:W-:Y:S01]  /*02f0*/  ISETP.GT.U32.AND P5, PT, R2, 0xf, PT ;  /* 0x0000000f0200780c */ /* 0x000fe20003fa4070 */
[----:B0-----:R-:W-:Y:S01]  /*0300*/  VIADD R3, R8, UR4 ;  /* 0x0000000408037c36 */ /* 0x001fe20008000000 */
[----:B------:R-:W-:Y:S01]  /*0310*/  LOP3.LUT R11, R10, R17, RZ, 0xfc, !PT ;  /* 0x000000110a0b7212 */ /* 0x000fe200078efcff */
[C---:B------:R-:W-:Y:S01]  /*0320*/  IMAD R19, R14.reuse, UR9, RZ ;  /* 0x000000090e137c24 */ /* 0x040fe2000f8e02ff */
[----:B------:R-:W-:Y:S01]  /*0330*/  ISETP.GE.AND P3, PT, R14, UR8, PT ;  /* 0x000000080e007c0c */ /* 0x000fe2000bf66270 */
[----:B------:R-:W-:Y:S01]  /*0340*/  VIADD R2, R3, 0x3 ;  /* 0x0000000303027836 */ /* 0x000fe20000000000 */
[----:B------:R-:W-:Y:S01]  /*0350*/  ISETP.GE.U32.AND P4, PT, R11, 0x10, PT ;  /* 0x000000100b00780c */ /* 0x000fe20003f86070 */
[----:B------:R-:W-:Y:S01]  /*0360*/  VIADD R12, R3, 0x4 ;  /* 0x00000004030c7836 */ /* 0x000fe20000000000 */
[----:B------:R-:W-:Y:S01]  /*0370*/  SHF.R.S32.HI R11, RZ, 0x1f, R6 ;  /* 0x0000001fff0b7819 */ /* 0x000fe20000011406 */
[----:B------:R-:W-:Y:S01]  /*0380*/  IMAD.MOV.U32 R13, RZ, RZ, RZ ;  /* 0x000000ffff0d7224 */ /* 0x000fe200078e00ff */
[----:B------:R-:W-:-:S02]  /*0390*/  IADD3 R15, P2, PT, R6, R19, RZ ;  /* 0x00000013060f7210 */ /* 0x000fc40007f5e0ff */
[----:B------:R-:W-:Y:S01]  /*03a0*/  ISETP.GE.AND P1, PT, R2, UR9, PT ;  /* 0x0000000902007c0c */ /* 0x000fe2000bf26270 */
[----:B------:R-:W0:Y:S01]  /*03b0*/  @!P5 LDS R0, [R9+-0x88] ;  /* 0xffff78000900d984 */ /* 0x000e220000000800 */
[----:B------:R-:W0:Y:S01]  /*03c0*/  @!P5 LDC R21, c[0x3][RZ] ;  /* 0x00c00000ff15db82 */ /* 0x000e220000000800 */
[----:B------:R-:W-:Y:S02]  /*03d0*/  ISETP.GE.AND P0, PT, R12, UR9, PT ;  /* 0x000000090c007c0c */ /* 0x000fe4000bf06270 */
[----:B------:R-:W-:Y:S02]  /*03e0*/  LEA.HI.X.SX32 R12, R19, R11, 0x1, P2 ;  /* 0x0000000b130c7211 */ /* 0x000fe400010f0eff */
[----:B--2---:R-:W-:Y:S02]  /*03f0*/  LEA R2, P6, R15, UR6, 0x2 ;  /* 0x000000060f027c11 */ /* 0x004fe4000f8c10ff */
[----:B------:R-:W-:Y:S02]  /*0400*/  ISETP.GE.AND P2, PT, R3, UR9, PT ;  /* 0x0000000903007c0c */ /* 0x000fe4000bf46270 */
[----:B------:R-:W-:Y:S01]  /*0410*/  LEA.HI.X R3, R15, UR7, R12, 0x2, P6 ;  /* 0x000000070f037c11 */ /* 0x000fe2000b0f140c */
[----:B------:R-:W-:Y:S01]  /*0420*/  VIADD R12, R4, 0x1 ;  /* 0x00000001040c7836 */ /* 0x000fe20000000000 */
[----:B------:R-:W-:-:S02]  /*0430*/  ISETP.GT.AND P1, PT, R6, -0x2, !P1 ;  /* 0xfffffffe0600780c */ /* 0x000fc40004f24270 */
[----:B------:R-:W-:Y:S02]  /*0440*/  ISETP.GT.AND P0, PT, R6, -0x3, !P0 ;  /* 0xfffffffd0600780c */ /* 0x000fe40004704270 */
[----:B------:R-:W-:Y:S02]  /*0450*/  ISETP.GT.AND P3, PT, R14, -0x1, !P3 ;  /* 0xffffffff0e00780c */ /* 0x000fe40005f64270 */
[----:B------:R-:W-:Y:S01]  /*0460*/  ISETP.GT.AND P2, PT, R6, 0x1, !P2 ;  /* 0x000000010600780c */ /* 0x000fe20005744270 */
[----:B0-----:R-:W-:Y:S01]  /*0470*/  @!P5 FFMA R13, R0, R21, RZ ;  /* 0x00000015000dd223 */ /* 0x001fe200000000ff */
[----:B------:R-:W-:Y:S11]  /*0480*/  @!P5 BRA `(.L_x_4) ;  /* 0x000000000014d947 */ /* 0x000ff60003800000 */
[----:B------:R-:W-:-:S13]  /*0490*/  PLOP3.LUT P5, PT, P3, P2, PT, 0x80, 0x8 ;  /* 0x000000000008781c */ /* 0x000fda0001fa5070 */
[----:B------:R-:W-:Y:S05]  /*04a0*/  @!P5 BRA `(.L_x_4) ;  /* 0x00000000000cd947 */ /* 0x000fea0003800000 */
[----:B------:R-:W2:Y:S01]  /*04b0*/  LDG.E R0, desc[UR10][R2.64+-0x8] ;  /* 0xfffff80a02007981 */ /* 0x000ea2000c1e1900 */
[----:B------:R-:W2:Y:S02]  /*04c0*/  LDCU UR4, c[0x3][URZ] ;  /* 0x00c00000ff0477ac */ /* 0x000ea40008000800 */
[----:B--2---:R-:W-:-:S07]  /*04d0*/  FFMA R13, R0, UR4, RZ ;  /* 0x00000004000d7c23 */ /* 0x004fce00080000ff */
.L_x_4:
[----:B------:R-:W-:Y:S05]  /*04e0*/  BSYNC.RECONVERGENT B0 ;  /* 0x0000000000007941 */ /* 0x000fea0003800200 */
.L_x_3:
[----:B------:R-:W-:Y:S01]  /*04f0*/  BSSY.RECONVERGENT B0, `(.L_x_5) ;  /* 0x000000d000007945 */ /* 0x000fe20003800200 */
[----:B------:R-:W-:Y:S02]  /*0500*/  VIADD R0, R4, 0x2 ;  /* 0x0000000204007836 */ /* 0x000fe40000000000 */
[----:B------:R-:W-:Y:S01]  /*0510*/  IMAD.IADD R21, R6, 0x1, R19 ;  /* 0x0000000106157824 */ /* 0x000fe200078e0213 */
[----:B------:R-:W-:Y:S06]  /*0520*/  @!P4 BRA `(.L_x_6) ;  /* 0x000000000018c947 */ /* 0x000fec0003800000 */
[----:B------:R-:W-:-:S13]  /*0530*/  ISETP.LT.OR P4, PT, R6, 0x1, !P3 ;  /* 0x000000010600780c */ /* 0x000fda0005f81670 */
[----:B------:R-:W-:Y:S05]  /*0540*/  @P4 BRA `(.L_x_7) ;  /* 0x00000000001c4947 */ /* 0x000fea0003800000 */
[----:B------:R-:W2:Y:S01]  /*0550*/  LDG.E R14, desc[UR10][R2.64+-0x4] ;  /* 0xfffffc0a020e7981 */ /* 0x000ea2000c1e1900 */
[----:B------:R-:W2:Y:S02]  /*0560*/  LDCU UR4, c[0x3][0x4] ;  /* 0x00c00080ff0477ac */ /* 0x000ea40008000800 */
[----:B--2---:R-:W-:Y:S01]  /*0570*/  FFMA R13, R14, UR4, R13 ;  /* 0x000000040e0d7c23 */ /* 0x004fe2000800000d */
[----:B------:R-:W-:Y:S06]  /*0580*/  BRA `(.L_x_7) ;  /* 0x00000000000c7947 */ /* 0x000fec0003800000 */
.L_x_6:
[----:B------:R-:W0:Y:S01]  /*0590*/  LDS R14, [R9+-0x84] ;  /* 0xffff7c00090e7984 */ /* 0x000e220000000800 */
[----:B------:R-:W0:Y:S02]  /*05a0*/  LDCU UR4, c[0x3][0x4] ;  /* 0x00c00080ff0477ac */ /* 0x000e240008000800 */
[----:B0-----:R-:W-:-:S07]  /*05b0*/  FFMA R13, R14, UR4, R13 ;  /* 0x000000040e0d7c23 */ /* 0x001fce000800000d */
.L_x_7:
[----:B------:R-:W-:Y:S05]  /*05c0*/  BSYNC.RECONVERGENT B0 ;  /* 0x0000000000007941 */ /* 0x000fea0003800200 */
.L_x_5:
[----:B------:R-:W-:Y:S01]  /*05d0*/  LOP3.LUT R14, R4, R17, RZ, 0xfc, !PT ;  /* 0x00000011040e7212 */ /* 0x000fe200078efcff */
[----:B------:R-:W-:Y:S03]  /*05e0*/  BSSY.RECONVERGENT B0, `(.L_x_8) ;  /* 0x000000e000007945 */ /* 0x000fe60003800200 */
[----:B------:R-:W-:-:S13]  /*05f0*/  ISETP.GE.U32.AND P4, PT, R14, 0x10, PT ;  /* 0x000000100e00780c */ /* 0x000fda0003f86070 */
[----:B------:R-:W-:Y:S05]  /*0600*/  @!P4 BRA `(.L_x_9) ;  /* 0x000000000020c947 */ /* 0x000fea0003800000 */
[----:B------:R-:W-:-:S13]  /*0610*/  ISETP.LT.OR P4, PT, R6, RZ, !P3 ;  /* 0x000000ff0600720c */ /* 0x000fda0005f81670 */
[----:B------:R-:W-:Y:S05]  /*0620*/  @P4 BRA `(.L_x_10) ;  /* 0x0000000000244947 */ /* 0x000fea0003800000 */
[----:B------:R-:W0:Y:S01]  /*0630*/  LDC.64 R14, c[0x0][0x380] ;  /* 0x0000e000ff0e7b82 */ /* 0x000e220000000a00 */
[----:B------:R-:W1:Y:S01]  /*0640*/  LDCU UR4, c[0x3][0x8] ;  /* 0x00c00100ff0477ac */ /* 0x000e620008000800 */
[----:B0-----:R-:W-:-:S06]  /*0650*/  IMAD.WIDE R14, R21, 0x4, R14 ;  /* 0x00000004150e7825 */ /* 0x001fcc00078e020e */
[----:B------:R-:W1:Y:S02]  /*0660*/  LDG.E R14, desc[UR10][R14.64] ;  /* 0x0000000a0e0e7981 */ /* 0x000e64000c1e1900 */
[----:B-1----:R-:W-:Y:S01]  /*0670*/  FFMA R13, R14, UR4, R13 ;  /* 0x000000040e0d7c23 */ /* 0x002fe2000800000d */
[----:B------:R-:W-:Y:S06]  /*0680*/  BRA `(.L_x_10) ;  /* 0x00000000000c7947 */ /* 0x000fec0003800000 */
.L_x_9:
[----:B------:R-:W0:Y:S01]  /*0690*/  LDS R14, [R9+-0x80] ;  /* 0xffff8000090e7984 */ /* 0x000e220000000800 */
[----:B------:R-:W0:Y:S02]  /*06a0*/  LDCU UR4, c[0x3][0x8] ;  /* 0x00c00100ff0477ac */ /* 0x000e240008000800 */
[----:B0-----:R-:W-:-:S07]  /*06b0*/  FFMA R13, R14, UR4, R13 ;  /* 0x000000040e0d7c23 */ /* 0x001fce000800000d */
.L_x_10:
[----:B------:R-:W-:Y:S05]  /*06c0*/  BSYNC.RECONVERGENT B0 ;  /* 0x0000000000007941 */ /* 0x000fea0003800200 */
.L_x_8:
[----:B------:R-:W-:Y:S01]  /*06d0*/  LOP3.LUT R14, R12, R17, RZ, 0xfc, !PT ;  /* 0x000000110c0e7212 */ /* 0x000fe200078efcff */
[----:B------:R-:W-:Y:S03]  /*06e0*/  BSSY.RECONVERGENT B0, `(.L_x_11) ;  /* 0x000000c000007945 */ /* 0x000fe60003800200 */
[----:B------:R-:W-:-:S13]  /*06f0*/  ISETP.GE.U32.AND P4, PT, R14, 0x10, PT ;  /* 0x000000100e00780c */ /* 0x000fda0003f86070 */
[----:B------:R-:W-:Y:S05]  /*0700*/  @!P4 BRA `(.L_x_12) ;  /* 0x000000000018c947 */ /* 0x000fea0003800000 */
[----:B------:R-:W-:-:S13]  /*0710*/  PLOP3.LUT P4, PT, P3, P1, PT, 0x80, 0x8 ;  /* 0x000000000008781c */ /* 0x000fda0001f83070 */
[----:B------:R-:W-:Y:S05]  /*0720*/  @!P4 BRA `(.L_x_13) ;  /* 0x00000000001cc947 */ /* 0x000fea0003800000 */
[----:B------:R-:W2:Y:S01]  /*0730*/  LDG.E R14, desc[UR10][R2.64+0x4] ;  /* 0x0000040a020e7981 */ /* 0x000ea2000c1e1900 */
[----:B------:R-:W2:Y:S02]  /*0740*/  LDCU UR4, c[0x3][0xc] ;  /* 0x00c00180ff0477ac */ /* 0x000ea40008000800 */
[----:B--2---:R-:W-:Y:S01]  /*0750*/  FFMA R13, R14, UR4, R13 ;  /* 0x000000040e0d7c23 */ /* 0x004fe2000800000d */
[----:B------:R-:W-:Y:S06]  /*0760*/  BRA `(.L_x_13) ;  /* 0x00000000000c7947 */ /* 0x000fec0003800000 */
.L_x_12:
[----:B------:R-:W0:Y:S01]  /*0770*/  LDS R14, [R9+-0x7c] ;  /* 0xffff8400090e7984 */ /* 0x000e220000000800 */
[----:B------:R-:W0:Y:S02]  /*0780*/  LDCU UR4, c[0x3][0xc] ;  /* 0x00c00180ff0477ac */ /* 0x000e240008000800 */
[----:B0-----:R-:W-:-:S07]  /*0790*/  FFMA R13, R14, UR4, R13 ;  /* 0x000000040e0d7c23 */ /* 0x001fce000800000d */
.L_x_13:
[----:B------:R-:W-:Y:S05]  /*07a0*/  BSYNC.RECONVERGENT B0 ;  /* 0x0000000000007941 */ /* 0x000fea0003800200 */
.L_x_11:
        /* <DEDUP_REMOVED lines=10> */
.L_x_15:
[----:B------:R-:W0:Y:S01]  /*0850*/  LDS R2, [R9+-0x78] ;  /* 0xffff880009027984 */ /* 0x000e220000000800 */
[----:B------:R-:W0:Y:S02]  /*0860*/  LDCU UR4, c[0x3][0x10] ;  /* 0x00c00200ff0477ac */ /* 0x000e240008000800 */
[----:B0-----:R-:W-:-:S07]  /*0870*/  FFMA R13, R2, UR4, R13 ;  /* 0x00000004020d7c23 */ /* 0x001fce000800000d */
.L_x_16:
[----:B------:R-:W-:Y:S05]  /*0880*/  BSYNC.RECONVERGENT B0 ;  /* 0x0000000000007941 */ /* 0x000fea0003800200 */
.L_x_14:
[----:B------:R-:W-:Y:S01]  /*0890*/  VIADD R17, R5, 0xffffffff ;  /* 0xffffffff05117836 */ /* 0x000fe20000000000 */
[----:B------:R-:W-:Y:S01]  /*08a0*/  BSSY.RECONVERGENT B0, `(.L_x_17) ;  /* 0x0000016000007945 */ /* 0x000fe20003800200 */
[----:B------:R-:W-:Y:S02]  /*08b0*/  VIADD R19, R19, UR9 ;  /* 0x0000000913137c36 */ /* 0x000fe40008000000 */
[----:B------:R-:W-:Y:S01]  /*08c0*/  VIADD R14, R7, 0xffffffff ;  /* 0xffffffff070e7836 */ /* 0x000fe20000000000 */
[----:B------:R-:W-:Y:S02]  /*08d0*/  LOP3.LUT R2, R8, R17, RZ, 0xfc, !PT ;  /* 0x0000001108027212 */ /* 0x000fe400078efcff */
[----:B------:R-:W-:Y:S02]  /*08e0*/  IADD3 R15, P3, PT, R6, R19, RZ ;  /* 0x00000013060f7210 */ /* 0x000fe40007f7e0ff */
[----:B------:R-:W-:Y:S02]  /*08f0*/  ISETP.GT.U32.AND P5, PT, R2, 0xf, PT ;  /* 0x0000000f0200780c */ /* 0x000fe40003fa4070 */
[----:B------:R-:W-:-:S02]  /*0900*/  LOP3.LUT R3, R10, R17, RZ, 0xfc, !PT ;  /* 0x000000110a037212 */ /* 0x000fc400078efcff */
[----:B------:R-:W-:Y:S02]  /*0910*/  LEA.HI.X.SX32 R18, R19, R11, 0x1, P3 ;  /* 0x0000000b13127211 */ /* 0x000fe400018f0eff */
[----:B------:R-:W-:Y:S02]  /*0920*/  LEA R2, P6, R15, UR6, 0x2 ;  /* 0x000000060f027c11 */ /* 0x000fe4000f8c10ff */
[C---:B------:R-:W-:Y:S02]  /*0930*/  ISETP.GE.AND P3, PT, R14.reuse, UR8, PT ;  /* 0x000000080e007c0c */ /* 0x040fe4000bf66270 */
[----:B------:R-:W-:Y:S02]  /*0940*/  ISETP.GE.U32.AND P4, PT, R3, 0x10, PT ;  /* 0x000000100300780c */ /* 0x000fe40003f86070 */
[----:B------:R-:W-:Y:S01]  /*0950*/  LEA.HI.X R3, R15, UR7, R18, 0x2, P6 ;  /* 0x000000070f037c11 */ /* 0x000fe2000b0f1412 */
[----:B------:R-:W0:Y:S01]  /*0960*/  @!P5 LDS R16, [R9+-0x48] ;  /* 0xffffb8000910d984 */ /* 0x000e220000000800 */
[----:B------:R-:W0:Y:S01]  /*0970*/  @!P5 LDC R20, c[0x3][0x14] ;  /* 0x00c00500ff14db82 */ /* 0x000e220000000800 */
[----:B------:R-:W-:Y:S01]  /*0980*/  ISETP.GT.AND P3, PT, R14, -0x1, !P3 ;  /* 0xffffffff0e00780c */ /* 0x000fe20005f64270 */
[----:B0-----:R-:W-:Y:S01]  /*0990*/  @!P5 FFMA R13, R16, R20, R13 ;  /* 0x00000014100dd223 */ /* 0x001fe2000000000d */
[----:B------:R-:W-:Y:S11]  /*09a0*/  @!P5 BRA `(.L_x_18) ;  /* 0x000000000014d947 */ /* 0x000ff60003800000 */
[----:B------:R-:W-:-:S13]  /*09b0*/  PLOP3.LUT P5, PT, P3, P2, PT, 0x80, 0x8 ;  /* 0x000000000008781c */ /* 0x000fda0001fa5070 */
[----:B------:R-:W-:Y:S05]  /*09c0*/  @!P5 BRA `(.L_x_18) ;  /* 0x00000000000cd947 */ /* 0x000fea0003800000 */
[----:B------:R-:W2:Y:S01]  /*09d0*/  LDG.E R14, desc[UR10][R2.64+-0x8] ;  /* 0xfffff80a020e7981 */ /* 0x000ea2000c1e1900 */
[----:B------:R-:W2:Y:S02]  /*09e0*/  LDCU UR4, c[0x3][0x14] ;  /* 0x00c00280ff0477ac */ /* 0x000ea40008000800 */
[----:B--2---:R-:W-:-:S07]  /*09f0*/  FFMA R13, R14, UR4, R13 ;  /* 0x000000040e0d7c23 */ /* 0x004fce000800000d */
.L_x_18:
[----:B------:R-:W-:Y:S05]  /*0a00*/  BSYNC.RECONVERGENT B0 ;  /* 0x0000000000007941 */ /* 0x000fea0003800200 */
.L_x_17:
[----:B------:R-:W-:Y:S01]  /*0a10*/  BSSY.RECONVERGENT B0, `(.L_x_19) ;  /* 0x000000c000007945 */ /* 0x000fe20003800200 */
[----:B------:R-:W-:-:S03]  /*0a20*/  VIADD R21, R21, UR9 ;  /* 0x0000000915157c36 */ /* 0x000fc60008000000 */
[----:B------:R-:W-:Y:S05]  /*0a30*/  @!P4 BRA `(.L_x_20) ;  /* 0x000000000018c947 */ /* 0x000fea0003800000 */
[----:B------:R-:W-:-:S13]  /*0a40*/  ISETP.LT.OR P4, PT, R6, 0x1, !P3 ;  /* 0x000000010600780c */ /* 0x000fda0005f81670 */
[----:B------:R-:W-:Y:S05]  /*0a50*/  @P4 BRA `(.L_x_21) ;  /* 0x00000000001c4947 */ /* 0x000fea0003800000 */
[----:B------:R-:W2:Y:S01]  /*0a60*/  LDG.E R14, desc[UR10][R2.64+-0x4] ;  /* 0xfffffc0a020e7981 */ /* 0x000ea2000c1e1900 */
[----:B------:R-:W2:Y:S02]  /*0a70*/  LDCU UR4, c[0x3][0x18] ;  /* 0x00c00300ff0477ac */ /* 0x000ea40008000800 */
[----:B--2---:R-:W-:Y:S01]  /*0a80*/  FFMA R13, R14, UR4, R13 ;  /* 0x000000040e0d7c23 */ /* 0x004fe2000800000d */
[----:B------:R-:W-:Y:S06]  /*0a90*/  BRA `(.L_x_21) ;  /* 0x00000000000c7947 */ /* 0x000fec0003800000 */
.L_x_20:
[----:B------:R-:W0:Y:S01]  /*0aa0*/  LDS R14, [R9+-0x44] ;  /* 0xffffbc00090e7984 */ /* 0x000e220000000800 */
[----:B------:R-:W0:Y:S02]  /*0ab0*/  LDCU UR4, c[0x3][0x18] ;  /* 0x00c00300ff0477ac */ /* 0x000e240008000800 */
[----:B0-----:R-:W-:-:S07]  /*0ac0*/  FFMA R13, R14, UR4, R13 ;  /* 0x000000040e0d7c23 */ /* 0x001fce000800000d */
.L_x_21:
[----:B------:R-:W-:Y:S05]  /*0ad0*/  BSYNC.RECONVERGENT B0 ;  /* 0x0000000000007941 */ /* 0x000fea0003800200 */
.L_x_19:
        /* <DEDUP_REMOVED lines=12> */
.L_x_23:
[----:B------:R-:W0:Y:S01]  /*0ba0*/  LDS R14, [R9+-0x40] ;  /* 0xffffc000090e7984 */ /* 0x000e220000000800 */
[----:B------:R-:W0:Y:S02]  /*0bb0*/  LDCU UR4, c[0x3][0x1c] ;  /* 0x00c00380ff0477ac */ /* 0x000e240008000800 */
[----:B0-----:R-:W-:-:S07]  /*0bc0*/  FFMA R13, R14, UR4, R13 ;  /* 0x000000040e0d7c23 */ /* 0x001fce000800000d */
.L_x_24:
[----:B------:R-:W-:Y:S05]  /*0bd0*/  BSYNC.RECONVERGENT B0 ;  /* 0x0000000000007941 */ /* 0x000fea0003800200 */
.L_x_22:
        /* <DEDUP_REMOVED lines=10> */
.L_x_26:
[----:B------:R-:W0:Y:S01]  /*0c80*/  LDS R14, [R9+-0x3c] ;  /* 0xffffc400090e7984 */ /* 0x000e220000000800 */
[----:B------:R-:W0:Y:S02]  /*0c90*/  LDCU UR4, c[0x3][0x20] ;  /* 0x00c00400ff0477ac */ /* 0x000e240008000800 */
[----:B0-----:R-:W-:-:S07]  /*0ca0*/  FFMA R13, R14, UR4, R13 ;  /* 0x000000040e0d7c23 */ /* 0x001fce000800000d */
.L_x_27:
[----:B------:R-:W-:Y:S05]  /*0cb0*/  BSYNC.RECONVERGENT B0 ;  /* 0x0000000000007941 */ /* 0x000fea0003800200 */
.L_x_25:
        /* <DEDUP_REMOVED lines=10> */
.L_x_29:
[----:B------:R-:W0:Y:S01]  /*0d60*/  LDS R2, [R9+-0x38] ;  /* 0xffffc80009027984 */ /* 0x000e220000000800 */
[----:B------:R-:W0:Y:S02]  /*0d70*/  LDCU UR4, c[0x3][0x24] ;  /* 0x00c00480ff0477ac */ /* 0x000e240008000800 */
[----:B0-----:R-:W-:-:S07]  /*0d80*/  FFMA R13, R2, UR4, R13 ;  /* 0x00000004020d7c23 */ /* 0x001fce000800000d */
.L_x_30:
[----:B------:R-:W-:Y:S05]  /*0d90*/  BSYNC.RECONVERGENT B0 ;  /* 0x0000000000007941 */ /* 0x000fea0003800200 */
.L_x_28:
[-C--:B------:R-:W-:Y:S01]  /*0da0*/  LOP3.LUT R2, R8, R5.reuse, RZ, 0xfc, !PT ;  /* 0x0000000508027212 */ /* 0x080fe200078efcff */
[----:B------:R-:W-:Y:S01]  /*0db0*/  VIADD R19, R19, UR9 ;  /* 0x0000000913137c36 */ /* 0x000fe20008000000 */
[----:B------:R-:W-:Y:S01]  /*0dc0*/  LOP3.LUT R3, R10, R5, RZ, 0xfc, !PT ;  /* 0x000000050a037212 */ /* 0x000fe200078efcff */
[----:B------:R-:W-:Y:S01]  /*0dd0*/  BSSY.RECONVERGENT B0, `(.L_x_31) ;  /* 0x0000012000007945 */ /* 0x000fe20003800200 */
[----:B------:R-:W-:Y:S02]  /*0de0*/  ISETP.GT.U32.AND P5, PT, R2, 0xf, PT ;  /* 0x0000000f0200780c */ /* 0x000fe40003fa4070 */
[----:B------:R-:W-:Y:S02]  /*0df0*/  IADD3 R15, P3, PT, R6, R19, RZ ;  /* 0x00000013060f7210 */ /* 0x000fe40007f7e0ff */
[----:B------:R-:W-:Y:S02]  /*0e00*/  ISETP.GE.U32.AND P4, PT, R3, 0x10, PT ;  /* 0x000000100300780c */ /* 0x000fe40003f86070 */
[----:B------:R-:W-:-:S02]  /*0e10*/  LEA.HI.X.SX32 R16, R19, R11, 0x1, P3 ;  /* 0x0000000b13107211 */ /* 0x000fc400018f0eff */
[----:B------:R-:W-:-:S04]  /*0e20*/  LEA R2, P3, R15, UR6, 0x2 ;  /* 0x000000060f027c11 */ /* 0x000fc8000f8610ff */
[----:B------:R-:W-:Y:S01]  /*0e30*/  LEA.HI.X R3, R15, UR7, R16, 0x2, P3 ;  /* 0x000000070f037c11 */ /* 0x000fe200098f1410 */
[----:B------:R-:W0:Y:S01]  /*0e40*/  @!P5 LDS R14, [R9+-0x8] ;  /* 0xfffff800090ed984 */ /* 0x000e220000000800 */
[----:B------:R-:W0:Y:S01]  /*0e50*/  @!P5 LDC R17, c[0x3][0x28] ;  /* 0x00c00a00ff11db82 */ /* 0x000e220000000800 */
[----:B------:R-:W-:-:S04]  /*0e60*/  ISETP.GE.AND P3, PT, R7, UR8, PT ;  /* 0x0000000807007c0c */ /* 0x000fc8000bf66270 */
        /* <DEDUP_REMOVED lines=8> */
.L_x_32:
[----:B------:R-:W-:Y:S05]  /*0ef0*/  BSYNC.RECONVERGENT B0 ;  /* 0x0000000000007941 */ /* 0x000fea0003800200 */
.L_x_31:
        /* <DEDUP_REMOVED lines=9> */
.L_x_34:
[----:B------:R-:W0:Y:S01]  /*0f90*/  LDS R14, [R9+-0x4] ;  /* 0xfffffc00090e7984 */ /* 0x000e220000000800 */
[----:B------:R-:W0:Y:S02]  /*0fa0*/  LDCU UR4, c[0x3][0x2c] ;  /* 0x00c00580ff0477ac */ /* 0x000e240008000800 */
[----:B0-----:R-:W-:-:S07]  /*0fb0*/  FFMA R13, R14, UR4, R13 ;  /* 0x000000040e0d7c23 */ /* 0x001fce000800000d */
.L_x_35:
[----:B------:R-:W-:Y:S05]  /*0fc0*/  BSYNC.RECONVERGENT B0 ;  /* 0x0000000000007941 */ /* 0x000fea0003800200 */
.L_x_33:
        /* <DEDUP_REMOVED lines=12> */
.L_x_37:
[----:B------:R-:W0:Y:S01]  /*1090*/  LDS R14, [R9] ;  /* 0x00000000090e7984 */ /* 0x000e220000000800 */
[----:B------:R-:W0:Y:S02]  /*10a0*/  LDCU UR4, c[0x3][0x30] ;  /* 0x00c00600ff0477ac */ /* 0x000e240008000800 */
[----:B0-----:R-:W-:-:S07]  /*10b0*/  FFMA R13, R14, UR4, R13 ;  /* 0x000000040e0d7c23 */ /* 0x001fce000800000d */
.L_x_38:
[----:B------:R-:W-:Y:S05]  /*10c0*/  BSYNC.RECONVERGENT B0 ;  /* 0x0000000000007941 */ /* 0x000fea0003800200 */
.L_x_36:
        /* <DEDUP_REMOVED lines=10> */
.L_x_40:
[----:B------:R-:W0:Y:S01]  /*1170*/  LDS R14, [R9+0x4] ;  /* 0x00000400090e7984 */ /* 0x000e220000000800 */
[----:B------:R-:W0:Y:S02]  /*1180*/  LDCU UR4, c[0x3][0x34] ;  /* 0x00c00680ff0477ac */ /* 0x000e240008000800 */
[----:B0-----:R-:W-:-:S07]  /*1190*/  FFMA R13, R14, UR4, R13 ;  /* 0x000000040e0d7c23 */ /* 0x001fce000800000d */
.L_x_41:
[----:B------:R-:W-:Y:S05]  /*11a0*/  BSYNC.RECONVERGENT B0 ;  /* 0x0000000000007941 */ /* 0x000fea0003800200 */
.L_x_39:
        /* <DEDUP_REMOVED lines=10> */
.L_x_43:
[----:B------:R-:W0:Y:S01]  /*1250*/  LDS R2, [R9+0x8] ;  /* 0x0000080009027984 */ /* 0x000e220000000800 */
[----:B------:R-:W0:Y:S02]  /*1260*/  LDCU UR4, c[0x3][0x38] ;  /* 0x00c00700ff0477ac */ /* 0x000e240008000800 */
[----:B0-----:R-:W-:-:S07]  /*1270*/  FFMA R13, R2, UR4, R13 ;  /* 0x00000004020d7c23 */ /* 0x001fce000800000d */
.L_x_44:
[----:B------:R-:W-:Y:S05]  /*1280*/  BSYNC.RECONVERGENT B0 ;  /* 0x0000000000007941 */ /* 0x000fea0003800200 */
.L_x_42:
        /* <DEDUP_REMOVED lines=13> */
[----:B------:R-:W0:Y:S01]  /*1360*/  @!P5 LDS R16, [R9+0x38] ;  /* 0x000038000910d984 */ /* 0x000e220000000800 */
        /* <DEDUP_REMOVED lines=9> */
.L_x_46:
[----:B------:R-:W-:Y:S05]  /*1400*/  BSYNC.RECONVERGENT B0 ;  /* 0x0000000000007941 */ /* 0x000fea0003800200 */
.L_x_45:
        /* <DEDUP_REMOVED lines=9> */
.L_x_48:
[----:B------:R-:W0:Y:S01]  /*14a0*/  LDS R14, [R9+0x3c] ;  /* 0x00003c00090e7984 */ /* 0x000e220000000800 */
[----:B------:R-:W0:Y:S02]  /*14b0*/  LDCU UR4, c[0x3][0x40] ;  /* 0x00c00800ff0477ac */ /* 0x000e240008000800 */
[----:B0-----:R-:W-:-:S07]  /*14c0*/  FFMA R13, R14, UR4, R13 ;  /* 0x000000040e0d7c23 */ /* 0x001fce000800000d */
.L_x_49:
[----:B------:R-:W-:Y:S05]  /*14d0*/  BSYNC.RECONVERGENT B0 ;  /* 0x0000000000007941 */ /* 0x000fea0003800200 */
.L_x_47:
        /* <DEDUP_REMOVED lines=12> */
.L_x_51:
[----:B------:R-:W0:Y:S01]  /*15a0*/  LDS R14, [R9+0x40] ;  /* 0x00004000090e7984 */ /* 0x000e220000000800 */
[----:B------:R-:W0:Y:S02]  /*15b0*/  LDCU UR4, c[0x3][0x44] ;  /* 0x00c00880ff0477ac */ /* 0x000e240008000800 */
[----:B0-----:R-:W-:-:S07]  /*15c0*/  FFMA R13, R14, UR4, R13 ;  /* 0x000000040e0d7c23 */ /* 0x001fce000800000d */
.L_x_52:
[----:B------:R-:W-:Y:S05]  /*15d0*/  BSYNC.RECONVERGENT B0 ;  /* 0x0000000000007941 */ /* 0x000fea0003800200 */
.L_x_50:
        /* <DEDUP_REMOVED lines=10> */
.L_x_54:
[----:B------:R-:W0:Y:S01]  /*1680*/  LDS R14, [R9+0x44] ;  /* 0x00004400090e7984 */ /* 0x000e220000000800 */
[----:B------:R-:W0:Y:S02]  /*1690*/  LDCU UR4, c[0x3][0x48] ;  /* 0x00c00900ff0477ac */ /* 0x000e240008000800 */
[----:B0-----:R-:W-:-:S07]  /*16a0*/  FFMA R13, R14, UR4, R13 ;  /* 0x000000040e0d7c23 */ /* 0x001fce000800000d */
.L_x_55:
[----:B------:R-:W-:Y:S05]  /*16b0*/  BSYNC.RECONVERGENT B0 ;  /* 0x0000000000007941 */ /* 0x000fea0003800200 */
.L_x_53:
        /* <DEDUP_REMOVED lines=10> */
.L_x_57:
[----:B------:R-:W0:Y:S01]  /*1760*/  LDS R2, [R9+0x48] ;  /* 0x0000480009027984 */ /* 0x000e220000000800 */
[----:B------:R-:W0:Y:S02]  /*1770*/  LDCU UR4, c[0x3][0x4c] ;  /* 0x00c00980ff0477ac */ /* 0x000e240008000800 */
[----:B0-----:R-:W-:-:S07]  /*1780*/  FFMA R13, R2, UR4, R13 ;  /* 0x00000004020d7c23 */ /* 0x001fce000800000d */
.L_x_58:
[----:B------:R-:W-:Y:S05]  /*1790*/  BSYNC.RECONVERGENT B0 ;  /* 0x0000000000007941 */ /* 0x000fea0003800200 */
.L_x_56:
[----:B------:R-:W-:Y:S01]  /*17a0*/  VIADD R5, R5, 0x2 ;  /* 0x0000000205057836 */ /* 0x000fe20000000000 */
[----:B------:R-:W-:Y:S01]  /*17b0*/  BSSY.RECONVERGENT B0, `(.L_x_59) ;  /* 0x0000016000007945 */ /* 0x000fe20003800200 */
[----:B------:R-:W-:-:S03]  /*17c0*/  VIADD R19, R19, UR9 ;  /* 0x0000000913137c36 */ /* 0x000fc60008000000 */
[----:B------:R-:W-:Y:S02]  /*17d0*/  LOP3.LUT R8, R8, R5, RZ, 0xfc, !PT ;  /* 0x0000000508087212 */ /* 0x000fe400078efcff */
[----:B------:R-:W-:Y:S02]  /*17e0*/  IADD3 R3, P3, PT, R6, R19, RZ ;  /* 0x0000001306037210 */ /* 0x000fe40007f7e0ff */
[----:B------:R-:W-:Y:S01]  /*17f0*/  ISETP.GT.U32.AND P5, PT, R8, 0xf, PT ;  /* 0x0000000f0800780c */ /* 0x000fe20003fa4070 */
[----:B------:R-:W-:Y:S01]  /*1800*/  VIADD R8, R7, 0x2 ;  /* 0x0000000207087836 */ /* 0x000fe20000000000 */
[----:B------:R-:W-:Y:S02]  /*1810*/  LEA.HI.X.SX32 R16, R19, R11, 0x1, P3 ;  /* 0x0000000b13107211 */ /* 0x000fe400018f0eff */
[----:B------:R-:W-:Y:S02]  /*1820*/  LOP3.LUT R10, R10, R5, RZ, 0xfc, !PT ;  /* 0x000000050a0a7212 */ /* 0x000fe400078efcff */
[----:B------:R-:W-:-:S02]  /*1830*/  LEA R2, P6, R3, UR6, 0x2 ;  /* 0x0000000603027c11 */ /* 0x000fc4000f8c10ff */
[----:B------:R-:W-:Y:S02]  /*1840*/  ISETP.GE.AND P3, PT, R8, UR8, PT ;  /* 0x0000000808007c0c */ /* 0x000fe4000bf66270 */
        /* <DEDUP_REMOVED lines=12> */
.L_x_60:
[----:B------:R-:W-:Y:S05]  /*1910*/  BSYNC.RECONVERGENT B0 ;  /* 0x0000000000007941 */ /* 0x000fea0003800200 */
.L_x_59:
        /* <DEDUP_REMOVED lines=9> */
.L_x_62:
[----:B------:R-:W0:Y:S01]  /*19b0*/  LDS R8, [R9+0x7c] ;  /* 0x00007c0009087984 */ /* 0x000e220000000800 */
[----:B------:R-:W0:Y:S02]  /*19c0*/  LDCU UR4, c[0x3][0x54] ;  /* 0x00c00a80ff0477ac */ /* 0x000e240008000800 */
[----:B0-----:R-:W-:-:S07]  /*19d0*/  FFMA R13, R8, UR4, R13 ;  /* 0x00000004080d7c23 */ /* 0x001fce000800000d */
.L_x_63:
[----:B------:R-:W-:Y:S05]  /*19e0*/  BSYNC.RECONVERGENT B0 ;  /* 0x0000000000007941 */ /* 0x000fea0003800200 */
.L_x_61:
        /* <DEDUP_REMOVED lines=12> */
.L_x_65:
[----:B------:R-:W0:Y:S01]  /*1ab0*/  LDS R4, [R9+0x80] ;  /* 0x0000800009047984 */ /* 0x000e220000000800 */
[----:B------:R-:W0:Y:S02]  /*1ac0*/  LDCU UR4, c[0x3][0x58] ;  /* 0x00c00b00ff0477ac */ /* 0x000e240008000800 */
[----:B0-----:R-:W-:-:S07]  /*1ad0*/  FFMA R13, R4, UR4, R13 ;  /* 0x00000004040d7c23 */ /* 0x001fce000800000d */
.L_x_66:
[----:B------:R-:W-:Y:S05]  /*1ae0*/  BSYNC.RECONVERGENT B0 ;  /* 0x0000000000007941 */ /* 0x000fea0003800200 */
.L_x_64:
        /* <DEDUP_REMOVED lines=10> */
.L_x_68:
[----:B------:R-:W0:Y:S01]  /*1b90*/  LDS R4, [R9+0x84] ;  /* 0x0000840009047984 */ /* 0x000e220000000800 */
[----:B------:R-:W0:Y:S02]  /*1ba0*/  LDCU UR4, c[0x3][0x5c] ;  /* 0x00c00b80ff0477ac */ /* 0x000e240008000800 */
[----:B0-----:R-:W-:-:S07]  /*1bb0*/  FFMA R13, R4, UR4, R13 ;  /* 0x00000004040d7c23 */ /* 0x001fce000800000d */
.L_x_69:
[----:B------:R-:W-:Y:S05]  /*1bc0*/  BSYNC.RECONVERGENT B0 ;  /* 0x0000000000007941 */ /* 0x000fea0003800200 */
.L_x_67:
        /* <DEDUP_REMOVED lines=10> */
.L_x_71:
[----:B------:R-:W0:Y:S01]  /*1c70*/  LDS R0, [R9+0x88] ;  /* 0x0000880009007984 */ /* 0x000e220000000800 */
[----:B------:R-:W0:Y:S02]  /*1c80*/  LDCU UR4, c[0x3][0x60] ;  /* 0x00c00c00ff0477ac */ /* 0x000e240008000800 */
[----:B0-----:R-:W-:-:S07]  /*1c90*/  FFMA R13, R0, UR4, R13 ;  /* 0x00000004000d7c23 */ /* 0x001fce000800000d */
.L_x_72:
[----:B------:R-:W-:Y:S05]  /*1ca0*/  BSYNC.RECONVERGENT B0 ;  /* 0x0000000000007941 */ /* 0x000fea0003800200 */
.L_x_70:
[----:B------:R-:W0:Y:S01]  /*1cb0*/  LDC.64 R2, c[0x0][0x388] ;  /* 0x0000e200ff027b82 */ /* 0x000e220000000a00 */
[----:B------:R-:W-:-:S04]  /*1cc0*/  IMAD R7, R7, UR9, R6 ;  /* 0x0000000907077c24 */ /* 0x000fc8000f8e0206 */
[----:B0-----:R-:W-:-:S05]  /*1cd0*/  IMAD.WIDE R2, R7, 0x4, R2 ;  /* 0x0000000407027825 */ /* 0x001fca00078e0202 */
[----:B------:R-:W-:Y:S01]  /*1ce0*/  STG.E desc[UR10][R2.64], R13 ;  /* 0x0000000d02007986 */ /* 0x000fe2000c10190a */
[----:B------:R-:W-:Y:S05]  /*1cf0*/  EXIT ;  /* 0x000000000000794d */ /* 0x000fea0003800000 */
.L_x_73:
[----:B------:R-:W-:-:S00]  /*1d00*/  BRA `(.L_x_73) ;  /* 0xfffffffc00fc7947 */ /* 0x000fc0000383ffff */
[----:B------:R-:W-:-:S00]  /*1d10*/  NOP ;  /* 0x0000000000007918 */ /* 0x000fc00000000000 */
        /* <DEDUP_REMOVED lines=14> */
.L_x_74:


//--------------------- .nv.shared._Z17tiled_convolutionPfS_ii --------------------------
	.section	.nv.shared._Z17tiled_convolutionPfS_ii,"aw",@nobits
	.sectionflags	@""
	.align	4
.nv.shared._Z17tiled_convolutionPfS_ii:
	.zero		2048


//--------------------- .nv.shared.reserved.0     --------------------------
	.section	.nv.shared.reserved.0,"aw",@nobits
	.weak		__nv_reservedSMEM_offset_0_alias
	.size		__nv_reservedSMEM_offset_0_alias, 0, 64
	.other		__nv_reservedSMEM_offset_0_alias,@"STO_CUDA_RESERVED_SHARED STV_DEFAULT"
__nv_reservedSMEM_offset_0_alias:
	.zero		0
	.zero		64


//--------------------- .nv.constant0._Z17tiled_convolutionPfS_ii --------------------------
	.section	.nv.constant0._Z17tiled_convolutionPfS_ii,"a",@progbits
	.sectionflags	@""
	.align	4
.nv.constant0._Z17tiled_convolutionPfS_ii:
	.zero		920


//--------------------- SYMBOLS --------------------------

	.type		.nv.reservedSmem.offset0,@object
	.size		.nv.reservedSmem.offset0,0x4
	.type		.nv.reservedSmem.cap,@object
	.size		.nv.reservedSmem.cap,0x4
